	.headerflags	@"EF_CUDA_TEXMODE_UNIFIED EF_CUDA_64BIT_ADDRESS EF_CUDA_ACCELERATORS EF_CUDA_SM90 EF_CUDA_VIRTUAL_SM(EF_CUDA_SM90)"
	.elftype	@"ET_EXEC"


//--------------------- .nv.info                  --------------------------
	.section	.nv.info,"",@"SHT_CUDA_INFO"
	.align	4


	//----- nvinfo : EIATTR_REGCOUNT
	.align		4
        /*0000*/ 	.byte	0x04, 0x2f
        /*0002*/ 	.short	(.L_1 - .L_0)
	.align		4
.L_0:
        /*0004*/ 	.word	index@(triton_poi_fused_add_2)
        /*0008*/ 	.word	0x0000000a


	//----- nvinfo : EIATTR_MIN_STACK_SIZE
	.align		4
.L_1:
        /*000c*/ 	.byte	0x04, 0x12
        /*000e*/ 	.short	(.L_3 - .L_2)
	.align		4
.L_2:
        /*0010*/ 	.word	index@(triton_poi_fused_add_2)
        /*0014*/ 	.word	0x00000000


	//----- nvinfo : EIATTR_FRAME_SIZE
	.align		4
.L_3:
        /*0018*/ 	.byte	0x04, 0x11
        /*001a*/ 	.short	(.L_5 - .L_4)
	.align		4
.L_4:
        /*001c*/ 	.word	index@(triton_poi_fused_add_2)
        /*0020*/ 	.word	0x00000000


	//----- nvinfo : EIATTR_MIN_STACK_SIZE
	.align		4
.L_5:
        /*0024*/ 	.byte	0x04, 0x12
        /*0026*/ 	.short	(.L_7 - .L_6)
	.align		4
.L_6:
        /*0028*/ 	.word	index@(triton_poi_fused_add_2)
        /*002c*/ 	.word	0x00000000
.L_7:


//--------------------- .nv.info.triton_poi_fused_add_2 --------------------------
	.section	.nv.info.triton_poi_fused_add_2,"",@"SHT_CUDA_INFO"
	.sectionflags	@""
	.align	4


	//----- nvinfo : EIATTR_CUDA_API_VERSION
	.align		4
        /*0000*/ 	.byte	0x04, 0x37
        /*0002*/ 	.short	(.L_9 - .L_8)
.L_8:
        /*0004*/ 	.word	0x0000007c


	//----- nvinfo : EIATTR_KPARAM_INFO
	.align		4
.L_9:
        /*0008*/ 	.byte	0x04, 0x17
        /*000a*/ 	.short	(.L_11 - .L_10)
.L_10:
        /*000c*/ 	.word	0x00000000
        /*0010*/ 	.short	0x0002
        /*0012*/ 	.short	0x0010
        /*0014*/ 	.byte	0x00, 0xf0, 0x11, 0x00


	//----- nvinfo : EIATTR_KPARAM_INFO
	.align		4
.L_11:
        /*0018*/ 	.byte	0x04, 0x17
        /*001a*/ 	.short	(.L_13 - .L_12)
.L_12:
        /*001c*/ 	.word	0x00000000
        /*0020*/ 	.short	0x0001
        /*0022*/ 	.short	0x0008
        /*0024*/ 	.byte	0x00, 0xf4, 0x21, 0x00


	//----- nvinfo : EIATTR_KPARAM_INFO
	.align		4
.L_13:
        /*0028*/ 	.byte	0x04, 0x17
        /*002a*/ 	.short	(.L_15 - .L_14)
.L_14:
        /*002c*/ 	.word	0x00000000
        /*0030*/ 	.short	0x0000
        /*0032*/ 	.short	0x0000
        /*0034*/ 	.byte	0x00, 0xf4, 0x21, 0x00


	//----- nvinfo : EIATTR_SPARSE_MMA_MASK
	.align		4
.L_15:
        /*0038*/ 	.byte	0x03, 0x50
        /*003a*/ 	.short	0x0000


	//----- nvinfo : EIATTR_MAXREG_COUNT
	.align		4
        /*003c*/ 	.byte	0x03, 0x1b
        /*003e*/ 	.short	0x00ff


	//----- nvinfo : EIATTR_EXIT_INSTR_OFFSETS
	.align		4
        /*0040*/ 	.byte	0x04, 0x1c
        /*0042*/ 	.short	(.L_17 - .L_16)


	//   ....[0]....
.L_16:
        /*0044*/ 	.word	0x00000100


	//----- nvinfo : EIATTR_REQNTID
	.align		4
.L_17:
        /*0048*/ 	.byte	0x04, 0x10
        /*004a*/ 	.short	(.L_19 - .L_18)
.L_18:
        /*004c*/ 	.word	0x00000080
        /*0050*/ 	.word	0x00000001
        /*0054*/ 	.word	0x00000001


	//----- nvinfo : EIATTR_CBANK_PARAM_SIZE
	.align		4
.L_19:
        /*0058*/ 	.byte	0x03, 0x19
        /*005a*/ 	.short	0x0014


	//----- nvinfo : EIATTR_PARAM_CBANK
	.align		4
        /*005c*/ 	.byte	0x04, 0x0a
        /*005e*/ 	.short	(.L_21 - .L_20)
	.align		4
.L_20:
        /*0060*/ 	.word	index@(.nv.constant0.triton_poi_fused_add_2)
        /*0064*/ 	.short	0x0210
        /*0066*/ 	.short	0x0014


	//----- nvinfo : EIATTR_SW_WAR
	.align		4
.L_21:
        /*0068*/ 	.byte	0x04, 0x36
        /*006a*/ 	.short	(.L_23 - .L_22)
.L_22:
        /*006c*/ 	.word	0x00000008
.L_23:


//--------------------- .nv.callgraph             --------------------------
	.section	.nv.callgraph,"",@"SHT_CUDA_CALLGRAPH"
	.align	4
	.sectionentsize	8
	.align		4
        /*0000*/ 	.word	0x00000000
	.align		4
        /*0004*/ 	.word	0xffffffff
	.align		4
        /*0008*/ 	.word	0x00000000
	.align		4
        /*000c*/ 	.word	0xfffffffe
	.align		4
        /*0010*/ 	.word	0x00000000
	.align		4
        /*0014*/ 	.word	0xfffffffd
	.align		4
        /*0018*/ 	.word	0x00000000
	.align		4
        /*001c*/ 	.word	0xfffffffc


//--------------------- .text.triton_poi_fused_add_2 --------------------------
	.section	.text.triton_poi_fused_add_2,"ax",@progbits
	.align	128
        .global         triton_poi_fused_add_2
        .type           triton_poi_fused_add_2,@function
        .size           triton_poi_fused_add_2,(.L_x_1 - triton_poi_fused_add_2)
        .other          triton_poi_fused_add_2,@"STO_CUDA_ENTRY STV_DEFAULT"
triton_poi_fused_add_2:
.text.triton_poi_fused_add_2:
[----:B------:R-:W-:Y:S01]  /*0000*/  LDC R1, c[0x0][0x28] ;  /* 0x00000a00ff017b82 */ /* 0x000fe20000000800 */
[----:B------:R-:W1:Y:S07]  /*0010*/  S2R R0, SR_TID.X ;  /* 0x0000000000007919 */ /* 0x000e6e0000002100 */
[----:B------:R-:W2:Y:S01]  /*0020*/  LDC.64 R4, c[0x0][0x218] ;  /* 0x00008600ff047b82 */ /* 0x000ea20000000a00 */
[----:B------:R-:W-:Y:S01]  /*0030*/  ULDC.64 UR4, c[0x0][0x208] ;  /* 0x0000820000047ab9 */ /* 0x000fe20000000a00 */
[----:B------:R-:W3:Y:S06]  /*0040*/  S2R R7, SR_CTAID.X ;  /* 0x0000000000077919 */ /* 0x000eec0000002500 */
[----:B------:R-:W4:Y:S01]  /*0050*/  LDC.64 R2, c[0x0][0x210] ;  /* 0x00008400ff027b82 */ /* 0x000f220000000a00 */
[----:B-1----:R-:W-:-:S04]  /*0060*/  SHF.L.U32 R0, R0, 0x1, RZ ;  /* 0x0000000100007819 */ /* 0x002fc800000006ff */
[----:B------:R-:W-:-:S04]  /*0070*/  LOP3.LUT R0, R0, 0xfe, RZ, 0xc0, !PT ;  /* 0x000000fe00007812 */ /* 0x000fc800078ec0ff */
[----:B---3--:R-:W-:-:S05]  /*0080*/  LEA R7, R7, R0, 0x8 ;  /* 0x0000000007077211 */ /* 0x008fca00078e40ff */
[----:B--2---:R-:W-:-:S04]  /*0090*/  IMAD.WIDE R4, R7, 0x4, R4 ;  /* 0x0000000407047825 */ /* 0x004fc800078e0204 */
[----:B----4-:R-:W-:Y:S02]  /*00a0*/  IMAD.WIDE R2, R7, 0x4, R2 ;  /* 0x0000000407027825 */ /* 0x010fe400078e0202 */
[----:B------:R-:W2:Y:S04]  /*00b0*/  LDG.E.64 R4, desc[UR4][R4.64] ;  /* 0x0000000404047981 */ /* 0x000ea8000c1e1b00 */
[----:B------:R-:W2:Y:S02]  /*00c0*/  LDG.E.64 R6, desc[UR4][R2.64] ;  /* 0x0000000402067981 */ /* 0x000ea4000c1e1b00 */
[----:B--2---:R-:W-:Y:S01]  /*00d0*/  FADD R6, R6, R4 ;  /* 0x0000000406067221 */ /* 0x004fe20000000000 */
[----:B------:R-:W-:-:S05]  /*00e0*/  FADD R7, R7, R5 ;  /* 0x0000000507077221 */ /* 0x000fca0000000000 */
[----:B------:R-:W-:Y:S01]  /*00f0*/  STG.E.64 desc[UR4][R2.64], R6 ;  /* 0x0000000602007986 */ /* 0x000fe2000c101b04 */
[----:B------:R-:W-:Y:S05]  /*0100*/  EXIT ;  /* 0x000000000000794d */ /* 0x000fea0003800000 */
.L_x_0:
[----:B------:R-:W-:-:S00]  /*0110*/  BRA `(.L_x_0) ;  /* 0xfffffffc00fc7947 */ /* 0x000fc0000383ffff */
[----:B------:R-:W-:-:S00]  /*0120*/  NOP ;  /* 0x0000000000007918 */ /* 0x000fc00000000000 */
        /* <DEDUP_REMOVED lines=13> */
.L_x_1:


//--------------------- .nv.constant0.triton_poi_fused_add_2 --------------------------
	.section	.nv.constant0.triton_poi_fused_add_2,"a",@progbits
	.sectionflags	@""
	.align	4
.nv.constant0.triton_poi_fused_add_2:
	.zero		548
